	.headerflags	@"EF_CUDA_TEXMODE_UNIFIED EF_CUDA_64BIT_ADDRESS EF_CUDA_ACCELERATORS EF_CUDA_SM90 EF_CUDA_VIRTUAL_SM(EF_CUDA_SM90)"
	.elftype	@"ET_EXEC"


//--------------------- .nv.info                  --------------------------
	.section	.nv.info,"",@"SHT_CUDA_INFO"
	.align	4


	//----- nvinfo : EIATTR_REGCOUNT
	.align		4
        /*0000*/ 	.byte	0x04, 0x2f
        /*0002*/ 	.short	(.L_1 - .L_0)
	.align		4
.L_0:
        /*0004*/ 	.word	index@(triton_poi_fused_cat_11)
        /*0008*/ 	.word	0x00000020


	//----- nvinfo : EIATTR_MIN_STACK_SIZE
	.align		4
.L_1:
        /*000c*/ 	.byte	0x04, 0x12
        /*000e*/ 	.short	(.L_3 - .L_2)
	.align		4
.L_2:
        /*0010*/ 	.word	index@(triton_poi_fused_cat_11)
        /*0014*/ 	.word	0x00000000


	//----- nvinfo : EIATTR_FRAME_SIZE
	.align		4
.L_3:
        /*0018*/ 	.byte	0x04, 0x11
        /*001a*/ 	.short	(.L_5 - .L_4)
	.align		4
.L_4:
        /*001c*/ 	.word	index@(triton_poi_fused_cat_11)
        /*0020*/ 	.word	0x00000000


	//----- nvinfo : EIATTR_MIN_STACK_SIZE
	.align		4
.L_5:
        /*0024*/ 	.byte	0x04, 0x12
        /*0026*/ 	.short	(.L_7 - .L_6)
	.align		4
.L_6:
        /*0028*/ 	.word	index@(triton_poi_fused_cat_11)
        /*002c*/ 	.word	0x00000000
.L_7:


//--------------------- .nv.info.triton_poi_fused_cat_11 --------------------------
	.section	.nv.info.triton_poi_fused_cat_11,"",@"SHT_CUDA_INFO"
	.sectionflags	@""
	.align	4


	//----- nvinfo : EIATTR_CUDA_API_VERSION
	.align		4
        /*0000*/ 	.byte	0x04, 0x37
        /*0002*/ 	.short	(.L_9 - .L_8)
.L_8:
        /*0004*/ 	.word	0x0000007c


	//----- nvinfo : EIATTR_KPARAM_INFO
	.align		4
.L_9:
        /*0008*/ 	.byte	0x04, 0x17
        /*000a*/ 	.short	(.L_11 - .L_10)
.L_10:
        /*000c*/ 	.word	0x00000000
        /*0010*/ 	.short	0x0004
        /*0012*/ 	.short	0x0020
        /*0014*/ 	.byte	0x00, 0xf0, 0x11, 0x00


	//----- nvinfo : EIATTR_KPARAM_INFO
	.align		4
.L_11:
        /*0018*/ 	.byte	0x04, 0x17
        /*001a*/ 	.short	(.L_13 - .L_12)
.L_12:
        /*001c*/ 	.word	0x00000000
        /*0020*/ 	.short	0x0003
        /*0022*/ 	.short	0x0018
        /*0024*/ 	.byte	0x00, 0xf4, 0x21, 0x00


	//----- nvinfo : EIATTR_KPARAM_INFO
	.align		4
.L_13:
        /*0028*/ 	.byte	0x04, 0x17
        /*002a*/ 	.short	(.L_15 - .L_14)
.L_14:
        /*002c*/ 	.word	0x00000000
        /*0030*/ 	.short	0x0002
        /*0032*/ 	.short	0x0010
        /*0034*/ 	.byte	0x00, 0xf4, 0x21, 0x00


	//----- nvinfo : EIATTR_KPARAM_INFO
	.align		4
.L_15:
        /*0038*/ 	.byte	0x04, 0x17
        /*003a*/ 	.short	(.L_17 - .L_16)
.L_16:
        /*003c*/ 	.word	0x00000000
        /*0040*/ 	.short	0x0001
        /*0042*/ 	.short	0x0008
        /*0044*/ 	.byte	0x00, 0xf4, 0x21, 0x00


	//----- nvinfo : EIATTR_KPARAM_INFO
	.align		4
.L_17:
        /*0048*/ 	.byte	0x04, 0x17
        /*004a*/ 	.short	(.L_19 - .L_18)
.L_18:
        /*004c*/ 	.word	0x00000000
        /*0050*/ 	.short	0x0000
        /*0052*/ 	.short	0x0000
        /*0054*/ 	.byte	0x00, 0xf4, 0x21, 0x00


	//----- nvinfo : EIATTR_SPARSE_MMA_MASK
	.align		4
.L_19:
        /*0058*/ 	.byte	0x03, 0x50
        /*005a*/ 	.short	0x0000


	//----- nvinfo : EIATTR_MAXREG_COUNT
	.align		4
        /*005c*/ 	.byte	0x03, 0x1b
        /*005e*/ 	.short	0x00ff


	//----- nvinfo : EIATTR_EXIT_INSTR_OFFSETS
	.align		4
        /*0060*/ 	.byte	0x04, 0x1c
        /*0062*/ 	.short	(.L_21 - .L_20)


	//   ....[0]....
.L_20:
        /*0064*/ 	.word	0x000007f0


	//----- nvinfo : EIATTR_REQNTID
	.align		4
.L_21:
        /*0068*/ 	.byte	0x04, 0x10
        /*006a*/ 	.short	(.L_23 - .L_22)
.L_22:
        /*006c*/ 	.word	0x00000080
        /*0070*/ 	.word	0x00000001
        /*0074*/ 	.word	0x00000001


	//----- nvinfo : EIATTR_CBANK_PARAM_SIZE
	.align		4
.L_23:
        /*0078*/ 	.byte	0x03, 0x19
        /*007a*/ 	.short	0x0024


	//----- nvinfo : EIATTR_PARAM_CBANK
	.align		4
        /*007c*/ 	.byte	0x04, 0x0a
        /*007e*/ 	.short	(.L_25 - .L_24)
	.align		4
.L_24:
        /*0080*/ 	.word	index@(.nv.constant0.triton_poi_fused_cat_11)
        /*0084*/ 	.short	0x0210
        /*0086*/ 	.short	0x0024


	//----- nvinfo : EIATTR_SW_WAR
	.align		4
.L_25:
        /*0088*/ 	.byte	0x04, 0x36
        /*008a*/ 	.short	(.L_27 - .L_26)
.L_26:
        /*008c*/ 	.word	0x00000008
.L_27:


//--------------------- .nv.callgraph             --------------------------
	.section	.nv.callgraph,"",@"SHT_CUDA_CALLGRAPH"
	.align	4
	.sectionentsize	8
	.align		4
        /*0000*/ 	.word	0x00000000
	.align		4
        /*0004*/ 	.word	0xffffffff
	.align		4
        /*0008*/ 	.word	0x00000000
	.align		4
        /*000c*/ 	.word	0xfffffffe
	.align		4
        /*0010*/ 	.word	0x00000000
	.align		4
        /*0014*/ 	.word	0xfffffffd
	.align		4
        /*0018*/ 	.word	0x00000000
	.align		4
        /*001c*/ 	.word	0xfffffffc


//--------------------- .text.triton_poi_fused_cat_11 --------------------------
	.section	.text.triton_poi_fused_cat_11,"ax",@progbits
	.align	128
        .global         triton_poi_fused_cat_11
        .type           triton_poi_fused_cat_11,@function
        .size           triton_poi_fused_cat_11,(.L_x_1 - triton_poi_fused_cat_11)
        .other          triton_poi_fused_cat_11,@"STO_CUDA_ENTRY STV_DEFAULT"
triton_poi_fused_cat_11:
.text.triton_poi_fused_cat_11:
[----:B------:R-:W-:Y:S01]  /*0000*/  LDC R1, c[0x0][0x28] ;  /* 0x00000a00ff017b82 */ /* 0x000fe20000000800 */
[----:B------:R-:W1:Y:S07]  /*0010*/  S2R R0, SR_TID.X ;  /* 0x0000000000007919 */ /* 0x000e6e0000002100 */
[----:B------:R-:W2:Y:S01]  /*0020*/  LDC.64 R12, c[0x0][0x210] ;  /* 0x00008400ff0c7b82 */ /* 0x000ea20000000a00 */
[----:B------:R-:W-:Y:S01]  /*0030*/  IMAD.MOV.U32 R16, RZ, RZ, RZ ;  /* 0x000000ffff107224 */ /* 0x000fe200078e00ff */
[----:B------:R-:W-:Y:S01]  /*0040*/  CS2R R4, SRZ ;  /* 0x0000000000047805 */ /* 0x000fe2000001ff00 */
[----:B------:R-:W3:Y:S01]  /*0050*/  S2R R2, SR_CTAID.X ;  /* 0x0000000000027919 */ /* 0x000ee20000002500 */
[----:B------:R-:W-:Y:S01]  /*0060*/  CS2R R6, SRZ ;  /* 0x0000000000067805 */ /* 0x000fe2000001ff00 */
[----:B------:R-:W-:-:S03]  /*0070*/  ULDC.64 UR4, c[0x0][0x208] ;  /* 0x0000820000047ab9 */ /* 0x000fc60000000a00 */
[----:B------:R-:W4:Y:S01]  /*0080*/  LDC.64 R14, c[0x0][0x218] ;  /* 0x00008600ff0e7b82 */ /* 0x000f220000000a00 */
[----:B------:R-:W-:Y:S01]  /*0090*/  CS2R R24, SRZ ;  /* 0x0000000000187805 */ /* 0x000fe2000001ff00 */
[----:B------:R-:W-:Y:S01]  /*00a0*/  IMAD.MOV.U32 R28, RZ, RZ, RZ ;  /* 0x000000ffff1c7224 */ /* 0x000fe200078e00ff */
[----:B------:R-:W-:Y:S01]  /*00b0*/  ULDC.64 UR6, c[0x0][0x220] ;  /* 0x0000880000067ab9 */ /* 0x000fe20000000a00 */
[----:B-1----:R-:W-:Y:S01]  /*00c0*/  IMAD.SHL.U32 R0, R0, 0x4, RZ ;  /* 0x0000000400007824 */ /* 0x002fe200078e00ff */
[----:B---3--:R-:W-:-:S04]  /*00d0*/  SHF.R.S32.HI R3, RZ, 0x15, R2 ;  /* 0x00000015ff037819 */ /* 0x008fc80000011402 */
[----:B------:R-:W-:Y:S02]  /*00e0*/  LOP3.LUT R21, R0, 0x1fc, RZ, 0xc0, !PT ;  /* 0x000001fc00157812 */ /* 0x000fe400078ec0ff */
[----:B------:R-:W-:-:S03]  /*00f0*/  SGXT R0, R3, 0x1 ;  /* 0x000000010300781a */ /* 0x000fc60000000200 */
[----:B------:R-:W-:-:S05]  /*0100*/  IMAD R21, R2, 0x400, R21 ;  /* 0x0000040002157824 */ /* 0x000fca00078e0215 */
[CC--:B------:R-:W-:Y:S02]  /*0110*/  LEA.HI R18, R0.reuse, R21.reuse, RZ, 0xc ;  /* 0x0000001500127211 */ /* 0x0c0fe400078f60ff */
[----:B------:R-:W-:Y:S02]  /*0120*/  LEA.HI R3, R0, R21, RZ, 0x11 ;  /* 0x0000001500037211 */ /* 0x000fe400078f88ff */
[----:B------:R-:W-:Y:S02]  /*0130*/  SHF.R.S32.HI R19, RZ, 0xc, R18 ;  /* 0x0000000cff137819 */ /* 0x000fe40000011412 */
[----:B------:R-:W-:Y:S02]  /*0140*/  SHF.R.S32.HI R22, RZ, 0x11, R3 ;  /* 0x00000011ff167819 */ /* 0x000fe40000011403 */
[----:B------:R-:W-:Y:S02]  /*0150*/  LEA.HI R2, R19, R19, RZ, 0x5 ;  /* 0x0000001313027211 */ /* 0x000fe400078f28ff */
[----:B------:R-:W-:Y:S01]  /*0160*/  LOP3.LUT R3, R3, 0xfffe0000, RZ, 0xc0, !PT ;  /* 0xfffe000003037812 */ /* 0x000fe200078ec0ff */
[----:B------:R-:W-:Y:S01]  /*0170*/  IMAD.U32 R22, R22, 0x10000, RZ ;  /* 0x0001000016167824 */ /* 0x000fe200078e00ff */
[----:B------:R-:W-:-:S04]  /*0180*/  LOP3.LUT R2, R2, 0xffffffe0, RZ, 0xc0, !PT ;  /* 0xffffffe002027812 */ /* 0x000fc800078ec0ff */
[----:B------:R-:W-:Y:S01]  /*0190*/  IADD3 R3, R22, R21, -R3 ;  /* 0x0000001516037210 */ /* 0x000fe20007ffe803 */
[----:B------:R-:W-:-:S04]  /*01a0*/  IMAD.IADD R19, R19, 0x1, -R2 ;  /* 0x0000000113137824 */ /* 0x000fc800078e0a02 */
[----:B--2---:R-:W-:Y:S01]  /*01b0*/  IMAD.WIDE R2, R3, 0x4, R12 ;  /* 0x0000000403027825 */ /* 0x004fe200078e020c */
[----:B------:R-:W-:-:S03]  /*01c0*/  ISETP.GE.AND P2, PT, R19, 0x10, PT ;  /* 0x000000101300780c */ /* 0x000fc60003f46270 */
[----:B----4-:R-:W-:-:S10]  /*01d0*/  IMAD.WIDE R10, R19, 0x4, R14 ;  /* 0x00000004130a7825 */ /* 0x010fd400078e020e */
[----:B------:R1:W2:Y:S04]  /*01e0*/  @!P2 LDG.E.128 R4, desc[UR4][R2.64] ;  /* 0x000000040204a981 */ /* 0x0002a8000c1e1d00 */
[----:B------:R-:W3:Y:S01]  /*01f0*/  @!P2 LDG.E.EL R16, desc[UR4][R10.64] ;  /* 0x000000040a10a981 */ /* 0x000ee2000c2e1900 */
[----:B------:R-:W-:Y:S01]  /*0200*/  VIADD R23, R21, 0x200 ;  /* 0x0000020015177836 */ /* 0x000fe20000000000 */
[----:B------:R-:W-:Y:S01]  /*0210*/  LOP3.LUT R18, R18, 0xfffff000, RZ, 0xc0, !PT ;  /* 0xfffff00012127812 */ /* 0x000fe200078ec0ff */
[----:B------:R-:W-:Y:S01]  /*0220*/  IMAD.MOV.U32 R20, RZ, RZ, RZ ;  /* 0x000000ffff147224 */ /* 0x000fe200078e00ff */
[----:B------:R-:W4:Y:S02]  /*0230*/  @!P2 LDG.E.EL R24, desc[UR4][R10.64] ;  /* 0x000000040a18a981 */ /* 0x000f24000c2e1900 */
[----:B------:R-:W-:-:S02]  /*0240*/  LEA.HI R26, R0, R23, RZ, 0xc ;  /* 0x00000017001a7211 */ /* 0x000fc400078f60ff */
[----:B------:R-:W-:Y:S01]  /*0250*/  LEA.HI R8, R0, R23, RZ, 0x11 ;  /* 0x0000001700087211 */ /* 0x000fe200078f88ff */
[----:B------:R-:W5:Y:S01]  /*0260*/  @!P2 LDG.E.EL R25, desc[UR4][R10.64] ;  /* 0x000000040a19a981 */ /* 0x000f62000c2e1900 */
[----:B------:R-:W-:Y:S02]  /*0270*/  SHF.R.S32.HI R17, RZ, 0xc, R26 ;  /* 0x0000000cff117819 */ /* 0x000fe4000001141a */
[----:B------:R-:W-:Y:S01]  /*0280*/  SHF.R.S32.HI R27, RZ, 0x11, R8 ;  /* 0x00000011ff1b7819 */ /* 0x000fe20000011408 */
[----:B------:R1:W4:Y:S01]  /*0290*/  @!P2 LDG.E.EL R28, desc[UR4][R10.64] ;  /* 0x000000040a1ca981 */ /* 0x000322000c2e1900 */
[----:B------:R-:W-:Y:S02]  /*02a0*/  LEA.HI R0, R17, R17, RZ, 0x5 ;  /* 0x0000001111007211 */ /* 0x000fe400078f28ff */
[----:B------:R-:W-:Y:S01]  /*02b0*/  LOP3.LUT R8, R8, 0xfffe0000, RZ, 0xc0, !PT ;  /* 0xfffe000008087812 */ /* 0x000fe200078ec0ff */
[----:B------:R-:W-:Y:S01]  /*02c0*/  IMAD.U32 R27, R27, 0x10000, RZ ;  /* 0x000100001b1b7824 */ /* 0x000fe200078e00ff */
[----:B------:R-:W-:-:S02]  /*02d0*/  LOP3.LUT R0, R0, 0xffffffe0, RZ, 0xc0, !PT ;  /* 0xffffffe000007812 */ /* 0x000fc400078ec0ff */
[----:B------:R-:W-:Y:S02]  /*02e0*/  LOP3.LUT R26, R26, 0xfffff000, RZ, 0xc0, !PT ;  /* 0xfffff0001a1a7812 */ /* 0x000fe400078ec0ff */
[----:B-1----:R-:W-:Y:S01]  /*02f0*/  IADD3 R3, R27, R23, -R8 ;  /* 0x000000171b037210 */ /* 0x002fe20007ffe808 */
[----:B------:R-:W-:Y:S01]  /*0300*/  IMAD.IADD R17, R17, 0x1, -R0 ;  /* 0x0000000111117824 */ /* 0x000fe200078e0a00 */
[----:B------:R-:W-:Y:S01]  /*0310*/  CS2R R8, SRZ ;  /* 0x0000000000087805 */ /* 0x000fe2000001ff00 */
[----:B------:R-:W-:Y:S02]  /*0320*/  IMAD.IADD R26, R23, 0x1, -R26 ;  /* 0x00000001171a7824 */ /* 0x000fe400078e0a1a */
[----:B------:R-:W-:Y:S01]  /*0330*/  IMAD.WIDE R12, R3, 0x4, R12 ;  /* 0x00000004030c7825 */ /* 0x000fe200078e020c */
[C---:B------:R-:W-:Y:S02]  /*0340*/  ISETP.GE.AND P1, PT, R17.reuse, 0x10, PT ;  /* 0x000000101100780c */ /* 0x040fe40003f26270 */
[----:B------:R-:W-:Y:S01]  /*0350*/  CS2R R2, SRZ ;  /* 0x0000000000027805 */ /* 0x000fe2000001ff00 */
[----:B------:R-:W-:Y:S01]  /*0360*/  IMAD.MOV.U32 R0, RZ, RZ, RZ ;  /* 0x000000ffff007224 */ /* 0x000fe200078e00ff */
[----:B------:R-:W-:Y:S01]  /*0370*/  CS2R R10, SRZ ;  /* 0x00000000000a7805 */ /* 0x000fe2000001ff00 */
[----:B------:R-:W-:-:S04]  /*0380*/  IMAD.WIDE R14, R17, 0x4, R14 ;  /* 0x00000004110e7825 */ /* 0x000fc800078e020e */
[----:B------:R-:W-:Y:S02]  /*0390*/  IMAD.IADD R23, R21, 0x1, -R18 ;  /* 0x0000000115177824 */ /* 0x000fe400078e0a12 */
[----:B------:R-:W-:Y:S02]  /*03a0*/  IMAD.SHL.U32 R18, R19, 0x1000, RZ ;  /* 0x0000100013127824 */ /* 0x000fe400078e00ff */
[----:B------:R-:W5:Y:S04]  /*03b0*/  @!P1 LDG.E.EL R20, desc[UR4][R14.64] ;  /* 0x000000040e149981 */ /* 0x000f68000c2e1900 */
[----:B------:R-:W5:Y:S04]  /*03c0*/  @!P1 LDG.E.EL R3, desc[UR4][R14.64] ;  /* 0x000000040e039981 */ /* 0x000f68000c2e1900 */
[----:B------:R-:W5:Y:S04]  /*03d0*/  @!P1 LDG.E.EL R0, desc[UR4][R14.64] ;  /* 0x000000040e009981 */ /* 0x000f68000c2e1900 */
[----:B------:R1:W5:Y:S04]  /*03e0*/  @!P1 LDG.E.EL R2, desc[UR4][R14.64] ;  /* 0x000000040e029981 */ /* 0x000368000c2e1900 */
[----:B------:R1:W5:Y:S02]  /*03f0*/  @!P1 LDG.E.128 R8, desc[UR4][R12.64] ;  /* 0x000000040c089981 */ /* 0x000364000c1e1d00 */
[----:B-1----:R-:W-:-:S02]  /*0400*/  SHF.R.S32.HI R15, RZ, 0x1f, R22 ;  /* 0x0000001fff0f7819 */ /* 0x002fc40000011416 */
[----:B------:R-:W-:Y:S02]  /*0410*/  IADD3 R22, P3, P4, R18, R23, R22 ;  /* 0x0000001712167210 */ /* 0x000fe40007c7e016 */
[----:B------:R-:W-:Y:S01]  /*0420*/  SHF.R.S32.HI R23, RZ, 0x1f, R23 ;  /* 0x0000001fff177819 */ /* 0x000fe20000011417 */
[----:B0-----:R-:W-:Y:S01]  /*0430*/  IMAD.SHL.U32 R12, R17, 0x1000, RZ ;  /* 0x00001000110c7824 */ /* 0x001fe200078e00ff */
[----:B------:R-:W-:Y:S02]  /*0440*/  SHF.R.S32.HI R18, RZ, 0x1f, R18 ;  /* 0x0000001fff127819 */ /* 0x000fe40000011412 */
[----:B------:R-:W-:Y:S02]  /*0450*/  ISETP.GT.AND P0, PT, R19, 0xf, PT ;  /* 0x0000000f1300780c */ /* 0x000fe40003f04270 */
[----:B------:R-:W-:Y:S02]  /*0460*/  IADD3.X R13, R18, R23, R15, P3, P4 ;  /* 0x00000017120d7210 */ /* 0x000fe40001fe840f */
[----:B------:R-:W-:-:S02]  /*0470*/  IADD3 R18, P4, P5, R12, R26, R27 ;  /* 0x0000001a0c127210 */ /* 0x000fc40007d9e01b */
[----:B------:R-:W-:Y:S02]  /*0480*/  SHF.R.S32.HI R15, RZ, 0x1f, R26 ;  /* 0x0000001fff0f7819 */ /* 0x000fe4000001141a */
[----:B------:R-:W-:Y:S02]  /*0490*/  SHF.R.S32.HI R14, RZ, 0x1f, R27 ;  /* 0x0000001fff0e7819 */ /* 0x000fe4000001141b */
[----:B------:R-:W-:Y:S02]  /*04a0*/  SHF.R.S32.HI R19, RZ, 0x1f, R12 ;  /* 0x0000001fff137819 */ /* 0x000fe4000001140c */
[----:B------:R-:W-:Y:S02]  /*04b0*/  LEA R26, P3, R22, UR6, 0x2 ;  /* 0x00000006161a7c11 */ /* 0x000fe4000f8610ff */
[----:B------:R-:W-:Y:S02]  /*04c0*/  IADD3.X R19, R19, R15, R14, P4, P5 ;  /* 0x0000000f13137210 */ /* 0x000fe400027ea40e */
[----:B------:R-:W-:-:S02]  /*04d0*/  CS2R R14, SRZ ;  /* 0x00000000000e7805 */ /* 0x000fc4000001ff00 */
[----:B------:R-:W-:Y:S02]  /*04e0*/  LEA.HI.X R27, R22, UR7, R13, 0x2, P3 ;  /* 0x00000007161b7c11 */ /* 0x000fe400098f140d */
[----:B------:R-:W-:Y:S02]  /*04f0*/  CS2R R12, SRZ ;  /* 0x00000000000c7805 */ /* 0x000fe4000001ff00 */
[----:B------:R-:W-:Y:S02]  /*0500*/  ISETP.GT.AND P3, PT, R17, 0xf, PT ;  /* 0x0000000f1100780c */ /* 0x000fe40003f64270 */
[C---:B------:R-:W-:Y:S02]  /*0510*/  LEA R22, P4, R18.reuse, UR6, 0x2 ;  /* 0x0000000612167c11 */ /* 0x040fe4000f8810ff */
[----:B------:R0:W5:Y:S02]  /*0520*/  @P0 LDG.E.128 R12, desc[UR4][R26.64+-0x40000] ;  /* 0xfc0000041a0c0981 */ /* 0x000164000c1e1d00 */
[----:B------:R-:W-:-:S02]  /*0530*/  LEA.HI.X R23, R18, UR7, R19, 0x2, P4 ;  /* 0x0000000712177c11 */ /* 0x000fc4000a0f1413 */
[----:B------:R-:W-:Y:S01]  /*0540*/  CS2R R18, SRZ ;  /* 0x0000000000127805 */ /* 0x000fe2000001ff00 */
[----:B0-----:R-:W0:Y:S01]  /*0550*/  LDC.64 R26, c[0x0][0x228] ;  /* 0x00008a00ff1a7b82 */ /* 0x001e220000000a00 */
[----:B--2---:R-:W-:Y:S02]  /*0560*/  SEL R4, R4, RZ, !P2 ;  /* 0x000000ff04047207 */ /* 0x004fe40005000000 */
[----:B---3--:R-:W-:-:S05]  /*0570*/  SEL R17, R16, RZ, !P2 ;  /* 0x000000ff10117207 */ /* 0x008fca0005000000 */
[----:B------:R-:W-:Y:S01]  /*0580*/  FADD R4, R4, R17 ;  /* 0x0000001104047221 */ /* 0x000fe20000000000 */
[----:B------:R-:W-:-:S06]  /*0590*/  CS2R R16, SRZ ;  /* 0x0000000000107805 */ /* 0x000fcc000001ff00 */
[----:B------:R1:W2:Y:S01]  /*05a0*/  @P3 LDG.E.128 R16, desc[UR4][R22.64+-0x40000] ;  /* 0xfc00000416103981 */ /* 0x0002a2000c1e1d00 */
[----:B------:R-:W-:Y:S02]  /*05b0*/  SEL R29, R5, RZ, !P2 ;  /* 0x000000ff051d7207 */ /* 0x000fe40005000000 */
[----:B------:R-:W-:Y:S02]  /*05c0*/  SEL R6, R6, RZ, !P2 ;  /* 0x000000ff06067207 */ /* 0x000fe40005000000 */
[----:B------:R-:W-:Y:S02]  /*05d0*/  SEL R5, R7, RZ, !P2 ;  /* 0x000000ff07057207 */ /* 0x000fe40005000000 */
[----:B----4-:R-:W-:Y:S02]  /*05e0*/  SEL R24, R24, RZ, !P2 ;  /* 0x000000ff18187207 */ /* 0x010fe40005000000 */
[----:B-----5:R-:W-:Y:S02]  /*05f0*/  SEL R25, R25, RZ, !P2 ;  /* 0x000000ff19197207 */ /* 0x020fe40005000000 */
[----:B------:R-:W-:Y:S01]  /*0600*/  SEL R28, R28, RZ, !P2 ;  /* 0x000000ff1c1c7207 */ /* 0x000fe20005000000 */
[----:B------:R-:W-:-:S02]  /*0610*/  FADD R7, R29, R24 ;  /* 0x000000181d077221 */ /* 0x000fc40000000000 */
[----:B------:R-:W-:Y:S02]  /*0620*/  FADD R6, R6, R25 ;  /* 0x0000001906067221 */ /* 0x000fe40000000000 */
[----:B------:R-:W-:Y:S01]  /*0630*/  FADD R5, R5, R28 ;  /* 0x0000001c05057221 */ /* 0x000fe20000000000 */
[----:B0-----:R-:W-:Y:S01]  /*0640*/  IMAD.WIDE R26, R21, 0x4, R26 ;  /* 0x00000004151a7825 */ /* 0x001fe200078e021a */
[----:B------:R-:W-:Y:S02]  /*0650*/  SEL R2, R2, RZ, !P1 ;  /* 0x000000ff02027207 */ /* 0x000fe40004800000 */
[----:B------:R-:W-:Y:S02]  /*0660*/  SEL R8, R8, RZ, !P1 ;  /* 0x000000ff08087207 */ /* 0x000fe40004800000 */
[----:B------:R-:W-:Y:S02]  /*0670*/  SEL R9, R9, RZ, !P1 ;  /* 0x000000ff09097207 */ /* 0x000fe40004800000 */
[----:B------:R-:W-:-:S02]  /*0680*/  SEL R10, R10, RZ, !P1 ;  /* 0x000000ff0a0a7207 */ /* 0x000fc40004800000 */
[----:B------:R-:W-:-:S05]  /*0690*/  SEL R11, R11, RZ, !P1 ;  /* 0x000000ff0b0b7207 */ /* 0x000fca0004800000 */
[----:B------:R-:W-:Y:S01]  /*06a0*/  FADD R11, R11, R2 ;  /* 0x000000020b0b7221 */ /* 0x000fe20000000000 */
[----:B-1----:R-:W-:Y:S02]  /*06b0*/  SEL R23, R12, RZ, P0 ;  /* 0x000000ff0c177207 */ /* 0x002fe40000000000 */
[----:B------:R-:W-:Y:S02]  /*06c0*/  SEL R22, R13, RZ, P0 ;  /* 0x000000ff0d167207 */ /* 0x000fe40000000000 */
[----:B------:R-:W-:Y:S02]  /*06d0*/  SEL R12, R3, RZ, !P1 ;  /* 0x000000ff030c7207 */ /* 0x000fe40004800000 */
[----:B------:R-:W-:Y:S02]  /*06e0*/  SEL R13, R20, RZ, !P1 ;  /* 0x000000ff140d7207 */ /* 0x000fe40004800000 */
[----:B------:R-:W-:Y:S02]  /*06f0*/  SEL R3, R0, RZ, !P1 ;  /* 0x000000ff00037207 */ /* 0x000fe40004800000 */
[----:B------:R-:W-:-:S02]  /*0700*/  SEL R25, R14, RZ, P0 ;  /* 0x000000ff0e197207 */ /* 0x000fc40000000000 */
[----:B------:R-:W-:Y:S01]  /*0710*/  SEL R24, R15, RZ, P0 ;  /* 0x000000ff0f187207 */ /* 0x000fe20000000000 */
[----:B------:R-:W-:Y:S01]  /*0720*/  FADD R8, R8, R13 ;  /* 0x0000000d08087221 */ /* 0x000fe20000000000 */
[----:B------:R-:W-:Y:S01]  /*0730*/  FADD R9, R9, R12 ;  /* 0x0000000c09097221 */ /* 0x000fe20000000000 */
[----:B------:R-:W-:Y:S01]  /*0740*/  FADD R10, R10, R3 ;  /* 0x000000030a0a7221 */ /* 0x000fe20000000000 */
[----:B------:R-:W-:Y:S02]  /*0750*/  SEL R12, R4, R23, !P2 ;  /* 0x00000017040c7207 */ /* 0x000fe40005000000 */
[----:B------:R-:W-:Y:S02]  /*0760*/  SEL R13, R7, R22, !P2 ;  /* 0x00000016070d7207 */ /* 0x000fe40005000000 */
[----:B------:R-:W-:Y:S02]  /*0770*/  SEL R14, R6, R25, !P2 ;  /* 0x00000019060e7207 */ /* 0x000fe40005000000 */
[----:B------:R-:W-:-:S05]  /*0780*/  SEL R15, R5, R24, !P2 ;  /* 0x00000018050f7207 */ /* 0x000fca0005000000 */
[----:B------:R-:W-:Y:S01]  /*0790*/  STG.E.128 desc[UR4][R26.64], R12 ;  /* 0x0000000c1a007986 */ /* 0x000fe2000c101d04 */
[----:B--2---:R-:W-:Y:S02]  /*07a0*/  @P1 SEL R8, R16, RZ, P3 ;  /* 0x000000ff10081207 */ /* 0x004fe40001800000 */
[----:B------:R-:W-:Y:S02]  /*07b0*/  @P1 SEL R9, R17, RZ, P3 ;  /* 0x000000ff11091207 */ /* 0x000fe40001800000 */
[----:B------:R-:W-:Y:S02]  /*07c0*/  @P1 SEL R10, R18, RZ, P3 ;  /* 0x000000ff120a1207 */ /* 0x000fe40001800000 */
[----:B------:R-:W-:-:S05]  /*07d0*/  @P1 SEL R11, R19, RZ, P3 ;  /* 0x000000ff130b1207 */ /* 0x000fca0001800000 */
[----:B------:R-:W-:Y:S01]  /*07e0*/  STG.E.128 desc[UR4][R26.64+0x800], R8 ;  /* 0x000800081a007986 */ /* 0x000fe2000c101d04 */
[----:B------:R-:W-:Y:S05]  /*07f0*/  EXIT ;  /* 0x000000000000794d */ /* 0x000fea0003800000 */
.L_x_0:
[----:B------:R-:W-:-:S00]  /*0800*/  BRA `(.L_x_0) ;  /* 0xfffffffc00fc7947 */ /* 0x000fc0000383ffff */
[----:B------:R-:W-:-:S00]  /*0810*/  NOP ;  /* 0x0000000000007918 */ /* 0x000fc00000000000 */
        /* <DEDUP_REMOVED lines=14> */
.L_x_1:


//--------------------- .nv.constant0.triton_poi_fused_cat_11 --------------------------
	.section	.nv.constant0.triton_poi_fused_cat_11,"a",@progbits
	.sectionflags	@""
	.align	4
.nv.constant0.triton_poi_fused_cat_11:
	.zero		564
